//
// Generated by NVIDIA NVVM Compiler
//
// Compiler Build ID: CL-36424714
// Cuda compilation tools, release 13.0, V13.0.88
// Based on NVVM 20.0.0
//

.version 9.0
.target sm_100
.address_size 64

	// .globl	_Z3TSPPiPfS0_ii
.extern .shared .align 16 .b8 arr[];

.visible .entry _Z3TSPPiPfS0_ii(
	.param .u64 .ptr .align 1 _Z3TSPPiPfS0_ii_param_0,
	.param .u64 .ptr .align 1 _Z3TSPPiPfS0_ii_param_1,
	.param .u64 .ptr .align 1 _Z3TSPPiPfS0_ii_param_2,
	.param .u32 _Z3TSPPiPfS0_ii_param_3,
	.param .u32 _Z3TSPPiPfS0_ii_param_4
)
{
	.reg .pred 	%p<17>;
	.reg .b32 	%r<138>;
	.reg .b32 	%f<60>;
	.reg .b64 	%rd<39>;

	ld.param.u64 	%rd12, [_Z3TSPPiPfS0_ii_param_0];
	ld.param.u64 	%rd11, [_Z3TSPPiPfS0_ii_param_1];
	ld.param.u64 	%rd13, [_Z3TSPPiPfS0_ii_param_2];
	ld.param.u32 	%r31, [_Z3TSPPiPfS0_ii_param_3];
	ld.param.u32 	%r32, [_Z3TSPPiPfS0_ii_param_4];
	cvta.to.global.u64 	%rd1, %rd13;
	cvta.to.global.u64 	%rd2, %rd12;
	mov.u32 	%r33, %ctaid.x;
	mov.u32 	%r132, %tid.x;
	mov.u32 	%r2, %ntid.x;
	mad.lo.s32 	%r3, %r33, %r2, %r132;
	setp.ge.s32 	%p1, %r3, %r32;
	@%p1 bra 	$L__BB0_21;
	setp.ge.u32 	%p2, %r132, %r32;
	@%p2 bra 	$L__BB0_8;
	add.s32 	%r34, %r132, %r2;
	max.u32 	%r35, %r32, %r34;
	setp.lt.u32 	%p3, %r34, %r32;
	selp.u32 	%r36, 1, 0, %p3;
	add.s32 	%r37, %r34, %r36;
	sub.s32 	%r38, %r35, %r37;
	div.u32 	%r39, %r38, %r2;
	add.s32 	%r4, %r39, %r36;
	and.b32  	%r40, %r4, 3;
	setp.eq.s32 	%p4, %r40, 3;
	@%p4 bra 	$L__BB0_5;
	add.s32 	%r41, %r4, 1;
	and.b32  	%r42, %r41, 3;
	shl.b32 	%r43, %r132, 2;
	mov.u32 	%r44, arr;
	add.s32 	%r130, %r44, %r43;
	shl.b32 	%r6, %r2, 2;
	mul.wide.u32 	%rd14, %r132, 4;
	add.s64 	%rd37, %rd1, %rd14;
	mul.wide.u32 	%rd4, %r2, 4;
	neg.s32 	%r129, %r42;
	mad.lo.s32 	%r132, %r2, %r42, %r132;
$L__BB0_4:
	.pragma "nounroll";
	ld.global.f32 	%f13, [%rd37];
	st.shared.f32 	[%r130], %f13;
	add.s32 	%r130, %r130, %r6;
	add.s64 	%rd37, %rd37, %rd4;
	add.s32 	%r129, %r129, 1;
	setp.ne.s32 	%p5, %r129, 0;
	@%p5 bra 	$L__BB0_4;
$L__BB0_5:
	setp.lt.u32 	%p6, %r4, 3;
	@%p6 bra 	$L__BB0_8;
	mov.u32 	%r46, arr;
	shl.b32 	%r49, %r2, 2;
$L__BB0_7:
	mul.wide.u32 	%rd15, %r132, 4;
	add.s64 	%rd16, %rd1, %rd15;
	ld.global.f32 	%f14, [%rd16];
	shl.b32 	%r45, %r132, 2;
	add.s32 	%r47, %r46, %r45;
	st.shared.f32 	[%r47], %f14;
	add.s32 	%r48, %r132, %r2;
	mul.wide.u32 	%rd17, %r48, 4;
	add.s64 	%rd18, %rd1, %rd17;
	ld.global.f32 	%f15, [%rd18];
	add.s32 	%r50, %r47, %r49;
	st.shared.f32 	[%r50], %f15;
	add.s32 	%r51, %r48, %r2;
	mul.wide.u32 	%rd19, %r51, 4;
	add.s64 	%rd20, %rd1, %rd19;
	ld.global.f32 	%f16, [%rd20];
	add.s32 	%r52, %r50, %r49;
	st.shared.f32 	[%r52], %f16;
	add.s32 	%r53, %r51, %r2;
	mul.wide.u32 	%rd21, %r53, 4;
	add.s64 	%rd22, %rd1, %rd21;
	ld.global.f32 	%f17, [%rd22];
	add.s32 	%r54, %r52, %r49;
	st.shared.f32 	[%r54], %f17;
	add.s32 	%r132, %r53, %r2;
	setp.lt.s32 	%p7, %r132, %r32;
	@%p7 bra 	$L__BB0_7;
$L__BB0_8:
	bar.sync 	0;
	mul.lo.s32 	%r16, %r31, %r3;
	mul.wide.s32 	%rd23, %r16, 4;
	add.s64 	%rd7, %rd2, %rd23;
	setp.lt.s32 	%p8, %r31, 1;
	mov.f32 	%f59, 0f00000000;
	@%p8 bra 	$L__BB0_20;
	and.b32  	%r17, %r31, 7;
	setp.lt.u32 	%p9, %r31, 8;
	mov.f32 	%f59, 0f00000000;
	mov.b32 	%r136, 0;
	@%p9 bra 	$L__BB0_12;
	and.b32  	%r136, %r31, 2147483640;
	ld.global.u32 	%r134, [%rd7];
	neg.s32 	%r133, %r136;
	add.s64 	%rd25, %rd23, %rd2;
	add.s64 	%rd38, %rd25, 16;
	mov.f32 	%f59, 0f00000000;
$L__BB0_11:
	.pragma "nounroll";
	ld.global.u32 	%r56, [%rd38+-12];
	mad.lo.s32 	%r57, %r134, %r31, %r56;
	shl.b32 	%r58, %r57, 2;
	mov.u32 	%r59, arr;
	add.s32 	%r60, %r59, %r58;
	ld.shared.f32 	%f22, [%r60];
	add.f32 	%f23, %f59, %f22;
	ld.global.u32 	%r61, [%rd38+-8];
	mad.lo.s32 	%r62, %r56, %r31, %r61;
	shl.b32 	%r63, %r62, 2;
	add.s32 	%r64, %r59, %r63;
	ld.shared.f32 	%f24, [%r64];
	add.f32 	%f25, %f23, %f24;
	ld.global.u32 	%r65, [%rd38+-4];
	mad.lo.s32 	%r66, %r61, %r31, %r65;
	shl.b32 	%r67, %r66, 2;
	add.s32 	%r68, %r59, %r67;
	ld.shared.f32 	%f26, [%r68];
	add.f32 	%f27, %f25, %f26;
	ld.global.u32 	%r69, [%rd38];
	mad.lo.s32 	%r70, %r65, %r31, %r69;
	shl.b32 	%r71, %r70, 2;
	add.s32 	%r72, %r59, %r71;
	ld.shared.f32 	%f28, [%r72];
	add.f32 	%f29, %f27, %f28;
	ld.global.u32 	%r73, [%rd38+4];
	mad.lo.s32 	%r74, %r69, %r31, %r73;
	shl.b32 	%r75, %r74, 2;
	add.s32 	%r76, %r59, %r75;
	ld.shared.f32 	%f30, [%r76];
	add.f32 	%f31, %f29, %f30;
	ld.global.u32 	%r77, [%rd38+8];
	mad.lo.s32 	%r78, %r73, %r31, %r77;
	shl.b32 	%r79, %r78, 2;
	add.s32 	%r80, %r59, %r79;
	ld.shared.f32 	%f32, [%r80];
	add.f32 	%f33, %f31, %f32;
	ld.global.u32 	%r81, [%rd38+12];
	mad.lo.s32 	%r82, %r77, %r31, %r81;
	shl.b32 	%r83, %r82, 2;
	add.s32 	%r84, %r59, %r83;
	ld.shared.f32 	%f34, [%r84];
	add.f32 	%f35, %f33, %f34;
	ld.global.u32 	%r134, [%rd38+16];
	mad.lo.s32 	%r85, %r81, %r31, %r134;
	shl.b32 	%r86, %r85, 2;
	add.s32 	%r87, %r59, %r86;
	ld.shared.f32 	%f36, [%r87];
	add.f32 	%f59, %f35, %f36;
	add.s32 	%r133, %r133, 8;
	add.s64 	%rd38, %rd38, 32;
	setp.ne.s32 	%p10, %r133, 0;
	@%p10 bra 	$L__BB0_11;
$L__BB0_12:
	setp.eq.s32 	%p11, %r17, 0;
	@%p11 bra 	$L__BB0_20;
	and.b32  	%r26, %r31, 3;
	setp.lt.u32 	%p12, %r17, 4;
	@%p12 bra 	$L__BB0_15;
	mul.wide.u32 	%rd26, %r136, 4;
	add.s64 	%rd27, %rd7, %rd26;
	ld.global.u32 	%r88, [%rd27];
	ld.global.u32 	%r89, [%rd27+4];
	mad.lo.s32 	%r90, %r88, %r31, %r89;
	shl.b32 	%r91, %r90, 2;
	mov.u32 	%r92, arr;
	add.s32 	%r93, %r92, %r91;
	ld.shared.f32 	%f38, [%r93];
	add.f32 	%f39, %f59, %f38;
	ld.global.u32 	%r94, [%rd27+8];
	mad.lo.s32 	%r95, %r89, %r31, %r94;
	shl.b32 	%r96, %r95, 2;
	add.s32 	%r97, %r92, %r96;
	ld.shared.f32 	%f40, [%r97];
	add.f32 	%f41, %f39, %f40;
	ld.global.u32 	%r98, [%rd27+12];
	mad.lo.s32 	%r99, %r94, %r31, %r98;
	shl.b32 	%r100, %r99, 2;
	add.s32 	%r101, %r92, %r100;
	ld.shared.f32 	%f42, [%r101];
	add.f32 	%f43, %f41, %f42;
	add.s32 	%r136, %r136, 4;
	ld.global.u32 	%r102, [%rd27+16];
	mad.lo.s32 	%r103, %r98, %r31, %r102;
	shl.b32 	%r104, %r103, 2;
	add.s32 	%r105, %r92, %r104;
	ld.shared.f32 	%f44, [%r105];
	add.f32 	%f59, %f43, %f44;
$L__BB0_15:
	setp.eq.s32 	%p13, %r26, 0;
	@%p13 bra 	$L__BB0_20;
	setp.eq.s32 	%p14, %r26, 1;
	@%p14 bra 	$L__BB0_18;
	mul.wide.u32 	%rd28, %r136, 4;
	add.s64 	%rd29, %rd7, %rd28;
	ld.global.u32 	%r106, [%rd29];
	ld.global.u32 	%r107, [%rd29+4];
	mad.lo.s32 	%r108, %r106, %r31, %r107;
	shl.b32 	%r109, %r108, 2;
	mov.u32 	%r110, arr;
	add.s32 	%r111, %r110, %r109;
	ld.shared.f32 	%f46, [%r111];
	add.f32 	%f47, %f59, %f46;
	add.s32 	%r136, %r136, 2;
	ld.global.u32 	%r112, [%rd29+8];
	mad.lo.s32 	%r113, %r107, %r31, %r112;
	shl.b32 	%r114, %r113, 2;
	add.s32 	%r115, %r110, %r114;
	ld.shared.f32 	%f48, [%r115];
	add.f32 	%f59, %f47, %f48;
$L__BB0_18:
	and.b32  	%r116, %r31, 1;
	setp.eq.b32 	%p15, %r116, 1;
	not.pred 	%p16, %p15;
	@%p16 bra 	$L__BB0_20;
	mul.wide.u32 	%rd30, %r136, 4;
	add.s64 	%rd31, %rd7, %rd30;
	ld.global.u32 	%r117, [%rd31];
	ld.global.u32 	%r118, [%rd31+4];
	mad.lo.s32 	%r119, %r117, %r31, %r118;
	shl.b32 	%r120, %r119, 2;
	mov.u32 	%r121, arr;
	add.s32 	%r122, %r121, %r120;
	ld.shared.f32 	%f49, [%r122];
	add.f32 	%f59, %f59, %f49;
$L__BB0_20:
	mul.wide.s32 	%rd32, %r31, 4;
	add.s64 	%rd33, %rd7, %rd32;
	ld.global.u32 	%r123, [%rd33+-4];
	ld.global.u32 	%r124, [%rd7];
	mad.lo.s32 	%r125, %r123, %r31, %r124;
	shl.b32 	%r126, %r125, 2;
	mov.u32 	%r127, arr;
	add.s32 	%r128, %r127, %r126;
	ld.shared.f32 	%f50, [%r128];
	add.f32 	%f51, %f59, %f50;
	cvta.to.global.u64 	%rd34, %rd11;
	mul.wide.u32 	%rd35, %r3, 4;
	add.s64 	%rd36, %rd34, %rd35;
	st.global.f32 	[%rd36], %f51;
$L__BB0_21:
	ret;

}


// ===== COMPILED SASS (sm_100) =====

	.target	sm_100

	.elftype	@"ET_EXEC"


//--------------------- .note.nv.tkinfo           --------------------------
	.section	.note.nv.tkinfo,"",@"SHT_NOTE"
	.sectionflags	@"SHF_NOTE_NV_TKINFO"
	.tkinfo
        /*0018*/ 	.word	0x00000002
        /*0030*/ 	.string	""
        /*0030*/ 	.string	"ptxas"
        /*0030*/ 	.string	"Cuda compilation tools, release 13.0, V13.0.88"
        /*0030*/ 	.string	"Build cuda_13.0.r13.0/compiler.36424714_0"
        /*0030*/ 	.string	"-arch sm_100 -m 64 "



//--------------------- .note.nv.cuinfo           --------------------------
	.section	.note.nv.cuinfo,"",@"SHT_NOTE"
	.sectionflags	@"SHF_NOTE_NV_CUINFO"
        /*0018*/ 	.short	0x0002
        /*001a*/ 	.short	0x0064
        /*001c*/ 	.short	0x0082
	.zero		2


//--------------------- .nv.info                  --------------------------
	.section	.nv.info,"",@"SHT_CUDA_INFO"
	.align	4


	//----- nvinfo : EIATTR_REGCOUNT
	.align		4
        /*0000*/ 	.byte	0x04, 0x2f
        /*0002*/ 	.short	(.L_1 - .L_0)
	.align		4
.L_0:
        /*0004*/ 	.word	index@(_Z3TSPPiPfS0_ii)
        /*0008*/ 	.word	0x0000001c


	//----- nvinfo : EIATTR_FRAME_SIZE
	.align		4
.L_1:
        /*000c*/ 	.byte	0x04, 0x11
        /*000e*/ 	.short	(.L_3 - .L_2)
	.align		4
.L_2:
        /*0010*/ 	.word	index@(_Z3TSPPiPfS0_ii)
        /*0014*/ 	.word	0x00000000


	//----- nvinfo : EIATTR_MIN_STACK_SIZE
	.align		4
.L_3:
        /*0018*/ 	.byte	0x04, 0x12
        /*001a*/ 	.short	(.L_5 - .L_4)
	.align		4
.L_4:
        /*001c*/ 	.word	index@(_Z3TSPPiPfS0_ii)
        /*0020*/ 	.word	0x00000000
.L_5:


//--------------------- .nv.compat                --------------------------
	.section	.nv.compat,"",@"SHT_CUDA_COMPAT_INFO"
	.align	4
        /*0000*/ 	.byte	0x02, 0x09, 0x00, 0x00, 0x02, 0x02, 0x01, 0x00, 0x02, 0x05, 0x05, 0x00, 0x03, 0x07, 0x01, 0x01
        /*0010*/ 	.byte	0x02, 0x03, 0x00, 0x00, 0x02, 0x06, 0x01, 0x00, 0x04, 0x0b, 0x08, 0x00, 0x09, 0x00, 0x00, 0x00
        /*0020*/ 	.byte	0x00, 0x00, 0x00, 0x00


//--------------------- .nv.info._Z3TSPPiPfS0_ii  --------------------------
	.section	.nv.info._Z3TSPPiPfS0_ii,"",@"SHT_CUDA_INFO"
	.sectionflags	@""
	.align	4


	//----- nvinfo : EIATTR_CUDA_API_VERSION
	.align		4
        /*0000*/ 	.byte	0x04, 0x37
        /*0002*/ 	.short	(.L_7 - .L_6)
.L_6:
        /*0004*/ 	.word	0x00000082


	//----- nvinfo : EIATTR_KPARAM_INFO
	.align		4
.L_7:
        /*0008*/ 	.byte	0x04, 0x17
        /*000a*/ 	.short	(.L_9 - .L_8)
.L_8:
        /*000c*/ 	.word	0x00000000
        /*0010*/ 	.short	0x0004
        /*0012*/ 	.short	0x001c
        /*0014*/ 	.byte	0x00, 0xf0, 0x11, 0x00


	//----- nvinfo : EIATTR_KPARAM_INFO
	.align		4
.L_9:
        /*0018*/ 	.byte	0x04, 0x17
        /*001a*/ 	.short	(.L_11 - .L_10)
.L_10:
        /*001c*/ 	.word	0x00000000
        /*0020*/ 	.short	0x0003
        /*0022*/ 	.short	0x0018
        /*0024*/ 	.byte	0x00, 0xf0, 0x11, 0x00


	//----- nvinfo : EIATTR_KPARAM_INFO
	.align		4
.L_11:
        /*0028*/ 	.byte	0x04, 0x17
        /*002a*/ 	.short	(.L_13 - .L_12)
.L_12:
        /*002c*/ 	.word	0x00000000
        /*0030*/ 	.short	0x0002
        /*0032*/ 	.short	0x0010
        /*0034*/ 	.byte	0x00, 0xf5, 0x21, 0x00


	//----- nvinfo : EIATTR_KPARAM_INFO
	.align		4
.L_13:
        /*0038*/ 	.byte	0x04, 0x17
        /*003a*/ 	.short	(.L_15 - .L_14)
.L_14:
        /*003c*/ 	.word	0x00000000
        /*0040*/ 	.short	0x0001
        /*0042*/ 	.short	0x0008
        /*0044*/ 	.byte	0x00, 0xf5, 0x21, 0x00


	//----- nvinfo : EIATTR_KPARAM_INFO
	.align		4
.L_15:
        /*0048*/ 	.byte	0x04, 0x17
        /*004a*/ 	.short	(.L_17 - .L_16)
.L_16:
        /*004c*/ 	.word	0x00000000
        /*0050*/ 	.short	0x0000
        /*0052*/ 	.short	0x0000
        /*0054*/ 	.byte	0x00, 0xf5, 0x21, 0x00


	//----- nvinfo : EIATTR_SPARSE_MMA_MASK
	.align		4
.L_17:
        /*0058*/ 	.byte	0x03, 0x50
        /*005a*/ 	.short	0x0000


	//----- nvinfo : EIATTR_MAXREG_COUNT
	.align		4
        /*005c*/ 	.byte	0x03, 0x1b
        /*005e*/ 	.short	0x00ff


	//----- nvinfo : EIATTR_NUM_BARRIERS
	.align		4
        /*0060*/ 	.byte	0x02, 0x4c
        /*0062*/ 	.byte	0x01
	.zero		1


	//----- nvinfo : EIATTR_MERCURY_ISA_VERSION
	.align		4
        /*0064*/ 	.byte	0x03, 0x5f
        /*0066*/ 	.short	0x0101


	//----- nvinfo : EIATTR_VRC_CTA_INIT_COUNT
	.align		4
        /*0068*/ 	.byte	0x02, 0x4a
	.zero		1
	.zero		1


	//----- nvinfo : EIATTR_EXIT_INSTR_OFFSETS
	.align		4
        /*006c*/ 	.byte	0x04, 0x1c
        /*006e*/ 	.short	(.L_19 - .L_18)


	//   ....[0]....
.L_18:
        /*0070*/ 	.word	0x00000070


	//   ....[1]....
        /*0074*/ 	.word	0x00000e50


	//----- nvinfo : EIATTR_CRS_STACK_SIZE
	.align		4
.L_19:
        /*0078*/ 	.byte	0x04, 0x1e
        /*007a*/ 	.short	(.L_21 - .L_20)
.L_20:
        /*007c*/ 	.word	0x00000000


	//----- nvinfo : EIATTR_CBANK_PARAM_SIZE
	.align		4
.L_21:
        /*0080*/ 	.byte	0x03, 0x19
        /*0082*/ 	.short	0x0020


	//----- nvinfo : EIATTR_PARAM_CBANK
	.align		4
        /*0084*/ 	.byte	0x04, 0x0a
        /*0086*/ 	.short	(.L_23 - .L_22)
	.align		4
.L_22:
        /*0088*/ 	.word	index@(.nv.constant0._Z3TSPPiPfS0_ii)
        /*008c*/ 	.short	0x0380
        /*008e*/ 	.short	0x0020


	//----- nvinfo : EIATTR_SW_WAR
	.align		4
.L_23:
        /*0090*/ 	.byte	0x04, 0x36
        /*0092*/ 	.short	(.L_25 - .L_24)
.L_24:
        /*0094*/ 	.word	0x00000008
.L_25:


//--------------------- .nv.callgraph             --------------------------
	.section	.nv.callgraph,"",@"SHT_CUDA_CALLGRAPH"
	.align	4
	.sectionentsize	8
	.align		4
        /*0000*/ 	.word	0x00000000
	.align		4
        /*0004*/ 	.word	0xffffffff
	.align		4
        /*0008*/ 	.word	0x00000000
	.align		4
        /*000c*/ 	.word	0xfffffffe
	.align		4
        /*0010*/ 	.word	0x00000000
	.align		4
        /*0014*/ 	.word	0xfffffffd
	.align		4
        /*0018*/ 	.word	0x00000000
	.align		4
        /*001c*/ 	.word	0xfffffffc


//--------------------- .text._Z3TSPPiPfS0_ii     --------------------------
	.section	.text._Z3TSPPiPfS0_ii,"ax",@progbits
	.align	128
        .global         _Z3TSPPiPfS0_ii
        .type           _Z3TSPPiPfS0_ii,@function
        .size           _Z3TSPPiPfS0_ii,(.L_x_11 - _Z3TSPPiPfS0_ii)
        .other          _Z3TSPPiPfS0_ii,@"STO_CUDA_ENTRY STV_DEFAULT"
_Z3TSPPiPfS0_ii:
.text._Z3TSPPiPfS0_ii:
[----:B------:R-:W-:Y:S01]  /*0000*/  LDC R1, c[0x0][0x37c] ;  /* 0x0000df00ff017b82 */ /* 0x000fe20000000800 */
[----:B------:R-:W0:Y:S07]  /*0010*/  S2R R3, SR_TID.X ;  /* 0x0000000000037919 */ /* 0x000e2e0000002100 */
[----:B------:R-:W0:Y:S01]  /*0020*/  S2UR UR4, SR_CTAID.X ;  /* 0x00000000000479c3 */ /* 0x000e220000002500 */
[----:B------:R-:W1:Y:S07]  /*0030*/  LDCU UR8, c[0x0][0x39c] ;  /* 0x00007380ff0877ac */ /* 0x000e6e0008000800 */
[----:B------:R-:W0:Y:S02]  /*0040*/  LDC R2, c[0x0][0x360] ;  /* 0x0000d800ff027b82 */ /* 0x000e240000000800 */
[----:B0-----:R-:W-:-:S05]  /*0050*/  IMAD R0, R2, UR4, R3 ;  /* 0x0000000402007c24 */ /* 0x001fca000f8e0203 */
[----:B-1----:R-:W-:-:S13]  /*0060*/  ISETP.GE.AND P0, PT, R0, UR8, PT ;  /* 0x0000000800007c0c */ /* 0x002fda000bf06270 */
[----:B------:R-:W-:Y:S05]  /*0070*/  @P0 EXIT ;  /* 0x000000000000094d */ /* 0x000fea0003800000 */
[----:B------:R-:W-:Y:S01]  /*0080*/  ISETP.GE.U32.AND P0, PT, R3, UR8, PT ;  /* 0x0000000803007c0c */ /* 0x000fe2000bf06070 */
[----:B------:R-:W0:Y:S01]  /*0090*/  LDCU.64 UR6, c[0x0][0x358] ;  /* 0x00006b00ff0677ac */ /* 0x000e220008000a00 */
[----:B------:R-:W-:Y:S11]  /*00a0*/  BSSY.RECONVERGENT B0, `(.L_x_0) ;  /* 0x000004c000007945 */ /* 0x000ff60003800200 */
[----:B------:R-:W-:Y:S05]  /*00b0*/  @P0 BRA `(.L_x_1) ;  /* 0x0000000400280947 */ /* 0x000fea0003800000 */
[----:B------:R-:W1:Y:S01]  /*00c0*/  I2F.U32.RP R9, R2 ;  /* 0x0000000200097306 */ /* 0x000e620000209000 */
[----:B------:R-:W-:Y:S01]  /*00d0*/  IADD3 R6, PT, PT, R3, R2, RZ ;  /* 0x0000000203067210 */ /* 0x000fe20007ffe0ff */
[----:B------:R-:W-:Y:S01]  /*00e0*/  BSSY.RECONVERGENT B1, `(.L_x_2) ;  /* 0x000002c000017945 */ /* 0x000fe20003800200 */
[----:B------:R-:W-:Y:S02]  /*00f0*/  ISETP.NE.U32.AND P2, PT, R2, RZ, PT ;  /* 0x000000ff0200720c */ /* 0x000fe40003f45070 */
[C---:B------:R-:W-:Y:S02]  /*0100*/  ISETP.GE.U32.AND P0, PT, R6.reuse, UR8, PT ;  /* 0x0000000806007c0c */ /* 0x040fe4000bf06070 */
[----:B------:R-:W-:Y:S02]  /*0110*/  VIMNMX.U32 R7, PT, PT, R6, UR8, !PT ;  /* 0x0000000806077c48 */ /* 0x000fe4000ffe0000 */
[----:B------:R-:W-:-:S04]  /*0120*/  SEL R8, RZ, 0x1, P0 ;  /* 0x00000001ff087807 */ /* 0x000fc80000000000 */
[----:B------:R-:W-:Y:S01]  /*0130*/  IADD3 R7, PT, PT, R7, -R6, -R8 ;  /* 0x8000000607077210 */ /* 0x000fe20007ffe808 */
[----:B-1----:R-:W1:Y:S02]  /*0140*/  MUFU.RCP R9, R9 ;  /* 0x0000000900097308 */ /* 0x002e640000001000 */
[----:B-1----:R-:W-:-:S06]  /*0150*/  IADD3 R4, PT, PT, R9, 0xffffffe, RZ ;  /* 0x0ffffffe09047810 */ /* 0x002fcc0007ffe0ff */
[----:B------:R1:W2:Y:S02]  /*0160*/  F2I.FTZ.U32.TRUNC.NTZ R5, R4 ;  /* 0x0000000400057305 */ /* 0x0002a4000021f000 */
[----:B-1----:R-:W-:Y:S02]  /*0170*/  IMAD.MOV.U32 R4, RZ, RZ, RZ ;  /* 0x000000ffff047224 */ /* 0x002fe400078e00ff */
[----:B--2---:R-:W-:-:S04]  /*0180*/  IMAD.MOV R11, RZ, RZ, -R5 ;  /* 0x000000ffff0b7224 */ /* 0x004fc800078e0a05 */
[----:B------:R-:W-:-:S04]  /*0190*/  IMAD R11, R11, R2, RZ ;  /* 0x000000020b0b7224 */ /* 0x000fc800078e02ff */
[----:B------:R-:W-:-:S06]  /*01a0*/  IMAD.HI.U32 R10, R5, R11, R4 ;  /* 0x0000000b050a7227 */ /* 0x000fcc00078e0004 */
[----:B------:R-:W-:-:S05]  /*01b0*/  IMAD.HI.U32 R5, R10, R7, RZ ;  /* 0x000000070a057227 */ /* 0x000fca00078e00ff */
[----:B------:R-:W-:-:S05]  /*01c0*/  IADD3 R4, PT, PT, -R5, RZ, RZ ;  /* 0x000000ff05047210 */ /* 0x000fca0007ffe1ff */
[----:B------:R-:W-:-:S05]  /*01d0*/  IMAD R7, R2, R4, R7 ;  /* 0x0000000402077224 */ /* 0x000fca00078e0207 */
[----:B------:R-:W-:-:S13]  /*01e0*/  ISETP.GE.U32.AND P0, PT, R7, R2, PT ;  /* 0x000000020700720c */ /* 0x000fda0003f06070 */
[----:B------:R-:W-:Y:S01]  /*01f0*/  @P0 IMAD.IADD R7, R7, 0x1, -R2 ;  /* 0x0000000107070824 */ /* 0x000fe200078e0a02 */
[----:B------:R-:W-:-:S04]  /*0200*/  @P0 IADD3 R5, PT, PT, R5, 0x1, RZ ;  /* 0x0000000105050810 */ /* 0x000fc80007ffe0ff */
[----:B------:R-:W-:-:S13]  /*0210*/  ISETP.GE.U32.AND P1, PT, R7, R2, PT ;  /* 0x000000020700720c */ /* 0x000fda0003f26070 */
[----:B------:R-:W-:Y:S01]  /*0220*/  @P1 VIADD R5, R5, 0x1 ;  /* 0x0000000105051836 */ /* 0x000fe20000000000 */
[----:B------:R-:W-:-:S04]  /*0230*/  @!P2 LOP3.LUT R5, RZ, R2, RZ, 0x33, !PT ;  /* 0x00000002ff05a212 */ /* 0x000fc800078e33ff */
[----:B------:R-:W-:-:S04]  /*0240*/  IADD3 R6, PT, PT, R8, R5, RZ ;  /* 0x0000000508067210 */ /* 0x000fc80007ffe0ff */
[C---:B------:R-:W-:Y:S02]  /*0250*/  LOP3.LUT R4, R6.reuse, 0x3, RZ, 0xc0, !PT ;  /* 0x0000000306047812 */ /* 0x040fe400078ec0ff */
[----:B------:R-:W-:Y:S02]  /*0260*/  ISETP.GE.U32.AND P1, PT, R6, 0x3, PT ;  /* 0x000000030600780c */ /* 0x000fe40003f26070 */
[----:B------:R-:W-:-:S13]  /*0270*/  ISETP.NE.AND P0, PT, R4, 0x3, PT ;  /* 0x000000030400780c */ /* 0x000fda0003f05270 */
[----:B------:R-:W-:Y:S05]  /*0280*/  @!P0 BRA `(.L_x_3) ;  /* 0x0000000000448947 */ /* 0x000fea0003800000 */
[----:B------:R-:W1:Y:S01]  /*0290*/  S2UR UR5, SR_CgaCtaId ;  /* 0x00000000000579c3 */ /* 0x000e620000008800 */
[----:B------:R-:W-:Y:S01]  /*02a0*/  VIADD R6, R6, 0x1 ;  /* 0x0000000106067836 */ /* 0x000fe20000000000 */
[----:B------:R-:W-:-:S04]  /*02b0*/  UMOV UR4, 0x400 ;  /* 0x0000040000047882 */ /* 0x000fc80000000000 */
[----:B------:R-:W-:Y:S02]  /*02c0*/  LOP3.LUT R6, R6, 0x3, RZ, 0xc0, !PT ;  /* 0x0000000306067812 */ /* 0x000fe400078ec0ff */
[----:B------:R-:W2:Y:S02]  /*02d0*/  LDC.64 R4, c[0x0][0x390] ;  /* 0x0000e400ff047b82 */ /* 0x000ea40000000a00 */
[----:B------:R-:W-:Y:S01]  /*02e0*/  IADD3 R8, PT, PT, -R6, RZ, RZ ;  /* 0x000000ff06087210 */ /* 0x000fe20007ffe1ff */
[----:B-1----:R-:W-:-:S06]  /*02f0*/  ULEA UR4, UR5, UR4, 0x18 ;  /* 0x0000000405047291 */ /* 0x002fcc000f8ec0ff */
[C---:B------:R-:W-:Y:S01]  /*0300*/  LEA R7, R3.reuse, UR4, 0x2 ;  /* 0x0000000403077c11 */ /* 0x040fe2000f8e10ff */
[----:B--2---:R-:W-:-:S04]  /*0310*/  IMAD.WIDE.U32 R4, R3, 0x4, R4 ;  /* 0x0000000403047825 */ /* 0x004fc800078e0004 */
[----:B------:R-:W-:-:S07]  /*0320*/  IMAD R3, R6, R2, R3 ;  /* 0x0000000206037224 */ /* 0x000fce00078e0203 */
.L_x_4:
[----:B0-----:R0:W2:Y:S01]  /*0330*/  LDG.E R6, desc[UR6][R4.64] ;  /* 0x0000000604067981 */ /* 0x0010a2000c1e1900 */
[----:B------:R-:W-:-:S05]  /*0340*/  VIADD R8, R8, 0x1 ;  /* 0x0000000108087836 */ /* 0x000fca0000000000 */
[----:B------:R-:W-:Y:S01]  /*0350*/  ISETP.NE.AND P0, PT, R8, RZ, PT ;  /* 0x000000ff0800720c */ /* 0x000fe20003f05270 */
[C---:B0-----:R-:W-:Y:S01]  /*0360*/  IMAD.WIDE.U32 R4, R2.reuse, 0x4, R4 ;  /* 0x0000000402047825 */ /* 0x041fe200078e0004 */
[----:B--2---:R0:W-:Y:S02]  /*0370*/  STS [R7], R6 ;  /* 0x0000000607007388 */ /* 0x0041e40000000800 */
[----:B0-----:R-:W-:-:S09]  /*0380*/  LEA R7, R2, R7, 0x2 ;  /* 0x0000000702077211 */ /* 0x001fd200078e10ff */
[----:B------:R-:W-:Y:S05]  /*0390*/  @P0 BRA `(.L_x_4) ;  /* 0xfffffffc00e40947 */ /* 0x000fea000383ffff */
.L_x_3:
[----:B0-----:R-:W-:Y:S05]  /*03a0*/  BSYNC.RECONVERGENT B1 ;  /* 0x0000000000017941 */ /* 0x001fea0003800200 */
.L_x_2:
[----:B------:R-:W-:Y:S05]  /*03b0*/  @!P1 BRA `(.L_x_1) ;  /* 0x0000000000689947 */ /* 0x000fea0003800000 */
[----:B------:R-:W0:Y:S01]  /*03c0*/  S2R R7, SR_CgaCtaId ;  /* 0x0000000000077919 */ /* 0x000e220000008800 */
[----:B------:R-:W1:Y:S01]  /*03d0*/  LDC.64 R4, c[0x0][0x390] ;  /* 0x0000e400ff047b82 */ /* 0x000e620000000a00 */
[----:B------:R-:W-:-:S04]  /*03e0*/  MOV R6, 0x400 ;  /* 0x0000040000067802 */ /* 0x000fc80000000f00 */
[----:B0-----:R-:W-:-:S07]  /*03f0*/  LEA R14, R7, R6, 0x18 ;  /* 0x00000006070e7211 */ /* 0x001fce00078ec0ff */
.L_x_5:
[----:B------:R-:W-:Y:S02]  /*0400*/  IMAD.IADD R9, R2, 0x1, R3 ;  /* 0x0000000102097824 */ /* 0x000fe400078e0203 */
[----:B-12---:R-:W-:-:S03]  /*0410*/  IMAD.WIDE.U32 R6, R3, 0x4, R4 ;  /* 0x0000000403067825 */ /* 0x006fc600078e0004 */
[C---:B------:R-:W-:Y:S01]  /*0420*/  IADD3 R11, PT, PT, R9.reuse, R2, RZ ;  /* 0x00000002090b7210 */ /* 0x040fe20007ffe0ff */
[----:B------:R-:W-:Y:S02]  /*0430*/  IMAD.WIDE.U32 R8, R9, 0x4, R4 ;  /* 0x0000000409087825 */ /* 0x000fe400078e0004 */
[----:B------:R-:W2:Y:S02]  /*0440*/  LDG.E R6, desc[UR6][R6.64] ;  /* 0x0000000606067981 */ /* 0x000ea4000c1e1900 */
[C---:B------:R-:W-:Y:S02]  /*0450*/  IMAD.IADD R21, R11.reuse, 0x1, R2 ;  /* 0x000000010b157824 */ /* 0x040fe400078e0202 */
[--C-:B------:R-:W-:Y:S01]  /*0460*/  IMAD.WIDE.U32 R10, R11, 0x4, R4.reuse ;  /* 0x000000040b0a7825 */ /* 0x100fe200078e0004 */
[----:B------:R-:W3:Y:S03]  /*0470*/  LDG.E R8, desc[UR6][R8.64] ;  /* 0x0000000608087981 */ /* 0x000ee6000c1e1900 */
[----:B------:R-:W-:-:S02]  /*0480*/  IMAD.WIDE.U32 R12, R21, 0x4, R4 ;  /* 0x00000004150c7825 */ /* 0x000fc400078e0004 */
[----:B------:R-:W4:Y:S04]  /*0490*/  LDG.E R10, desc[UR6][R10.64] ;  /* 0x000000060a0a7981 */ /* 0x000f28000c1e1900 */
[----:B------:R-:W5:Y:S01]  /*04a0*/  LDG.E R12, desc[UR6][R12.64] ;  /* 0x000000060c0c7981 */ /* 0x000f62000c1e1900 */
[----:B------:R-:W-:-:S05]  /*04b0*/  LEA R15, R3, R14, 0x2 ;  /* 0x0000000e030f7211 */ /* 0x000fca00078e10ff */
[----:B------:R-:W-:-:S05]  /*04c0*/  IMAD R17, R2, 0x4, R15 ;  /* 0x0000000402117824 */ /* 0x000fca00078e020f */
[----:B------:R-:W-:-:S05]  /*04d0*/  LEA R19, R2, R17, 0x2 ;  /* 0x0000001102137211 */ /* 0x000fca00078e10ff */
[----:B------:R-:W-:Y:S01]  /*04e0*/  IMAD R23, R2, 0x4, R19 ;  /* 0x0000000402177824 */ /* 0x000fe200078e0213 */
[----:B------:R-:W-:-:S04]  /*04f0*/  IADD3 R3, PT, PT, R21, R2, RZ ;  /* 0x0000000215037210 */ /* 0x000fc80007ffe0ff */
[----:B------:R-:W-:Y:S01]  /*0500*/  ISETP.GE.AND P0, PT, R3, UR8, PT ;  /* 0x0000000803007c0c */ /* 0x000fe2000bf06270 */
[----:B--2---:R2:W-:Y:S04]  /*0510*/  STS [R15], R6 ;  /* 0x000000060f007388 */ /* 0x0045e80000000800 */
[----:B---3--:R2:W-:Y:S04]  /*0520*/  STS [R17], R8 ;  /* 0x0000000811007388 */ /* 0x0085e80000000800 */
[----:B----4-:R2:W-:Y:S04]  /*0530*/  STS [R19], R10 ;  /* 0x0000000a13007388 */ /* 0x0105e80000000800 */
[----:B-----5:R2:W-:Y:S01]  /*0540*/  STS [R23], R12 ;  /* 0x0000000c17007388 */ /* 0x0205e20000000800 */
[----:B------:R-:W-:Y:S05]  /*0550*/  @!P0 BRA `(.L_x_5) ;  /* 0xfffffffc00a88947 */ /* 0x000fea000383ffff */
.L_x_1:
[----:B0-----:R-:W-:Y:S05]  /*0560*/  BSYNC.RECONVERGENT B0 ;  /* 0x0000000000007941 */ /* 0x001fea0003800200 */
.L_x_0:
[----:B------:R-:W0:Y:S01]  /*0570*/  LDC R7, c[0x0][0x398] ;  /* 0x0000e600ff077b82 */ /* 0x000e220000000800 */
[----:B--2---:R-:W-:-:S07]  /*0580*/  IMAD.MOV.U32 R6, RZ, RZ, RZ ;  /* 0x000000ffff067224 */ /* 0x004fce00078e00ff */
[----:B------:R-:W1:Y:S08]  /*0590*/  LDC.64 R2, c[0x0][0x380] ;  /* 0x0000e000ff027b82 */ /* 0x000e700000000a00 */
[----:B------:R-:W-:Y:S01]  /*05a0*/  BAR.SYNC.DEFER_BLOCKING 0x0 ;  /* 0x0000000000007b1d */ /* 0x000fe20000010000 */
[----:B0-----:R-:W-:Y:S01]  /*05b0*/  ISETP.GE.AND P0, PT, R7, 0x1, PT ;  /* 0x000000010700780c */ /* 0x001fe20003f06270 */
[----:B------:R-:W-:-:S04]  /*05c0*/  IMAD R5, R0, R7, RZ ;  /* 0x0000000700057224 */ /* 0x000fc800078e02ff */
[----:B-1----:R-:W-:-:S08]  /*05d0*/  IMAD.WIDE R2, R5, 0x4, R2 ;  /* 0x0000000405027825 */ /* 0x002fd000078e0202 */
[----:B------:R-:W-:Y:S05]  /*05e0*/  @!P0 BRA `(.L_x_6) ;  /* 0x0000000400e48947 */ /* 0x000fea0003800000 */
[C---:B------:R-:W-:Y:S01]  /*05f0*/  ISETP.GE.U32.AND P1, PT, R7.reuse, 0x8, PT ;  /* 0x000000080700780c */ /* 0x040fe20003f26070 */
[----:B------:R-:W-:Y:S01]  /*0600*/  HFMA2 R6, -RZ, RZ, 0, 0 ;  /* 0x00000000ff067431 */ /* 0x000fe200000001ff */
[----:B------:R-:W-:Y:S01]  /*0610*/  LOP3.LUT R17, R7, 0x7, RZ, 0xc0, !PT ;  /* 0x0000000707117812 */ /* 0x000fe200078ec0ff */
[----:B------:R-:W-:-:S03]  /*0620*/  IMAD.MOV.U32 R9, RZ, RZ, RZ ;  /* 0x000000ffff097224 */ /* 0x000fc600078e00ff */
[----:B------:R-:W-:-:S07]  /*0630*/  ISETP.NE.AND P0, PT, R17, RZ, PT ;  /* 0x000000ff1100720c */ /* 0x000fce0003f05270 */
[----:B------:R-:W-:Y:S06]  /*0640*/  @!P1 BRA `(.L_x_7) ;  /* 0x0000000000d89947 */ /* 0x000fec0003800000 */
[----:B------:R0:W5:Y:S01]  /*0650*/  LDG.E R8, desc[UR6][R2.64] ;  /* 0x0000000602087981 */ /* 0x000162000c1e1900 */
[----:B------:R-:W1:Y:S01]  /*0660*/  S2UR UR5, SR_CgaCtaId ;  /* 0x00000000000579c3 */ /* 0x000e620000008800 */
[----:B------:R-:W-:Y:S01]  /*0670*/  IADD3 R4, P1, PT, R2, 0x10, RZ ;  /* 0x0000001002047810 */ /* 0x000fe20007f3e0ff */
[----:B------:R-:W-:Y:S01]  /*0680*/  UMOV UR4, 0x400 ;  /* 0x0000040000047882 */ /* 0x000fe20000000000 */
[----:B------:R-:W-:Y:S02]  /*0690*/  LOP3.LUT R9, R7, 0x7ffffff8, RZ, 0xc0, !PT ;  /* 0x7ffffff807097812 */ /* 0x000fe400078ec0ff */
[----:B------:R-:W-:Y:S01]  /*06a0*/  MOV R6, RZ ;  /* 0x000000ff00067202 */ /* 0x000fe20000000f00 */
[----:B------:R-:W-:Y:S01]  /*06b0*/  IMAD.X R5, RZ, RZ, R3, P1 ;  /* 0x000000ffff057224 */ /* 0x000fe200008e0603 */
[----:B------:R-:W-:Y:S01]  /*06c0*/  IADD3 R10, PT, PT, -R9, RZ, RZ ;  /* 0x000000ff090a7210 */ /* 0x000fe20007ffe1ff */
[----:B01----:R-:W-:-:S12]  /*06d0*/  ULEA UR4, UR5, UR4, 0x18 ;  /* 0x0000000405047291 */ /* 0x003fd8000f8ec0ff */
.L_x_8:
[----:B------:R-:W2:Y:S04]  /*06e0*/  LDG.E R18, desc[UR6][R4.64+-0xc] ;  /* 0xfffff40604127981 */ /* 0x000ea8000c1e1900 */
[----:B------:R-:W3:Y:S04]  /*06f0*/  LDG.E R20, desc[UR6][R4.64+-0x8] ;  /* 0xfffff80604147981 */ /* 0x000ee8000c1e1900 */
[----:B------:R-:W4:Y:S04]  /*0700*/  LDG.E R22, desc[UR6][R4.64+-0x4] ;  /* 0xfffffc0604167981 */ /* 0x000f28000c1e1900 */
[----:B------:R-:W4:Y:S04]  /*0710*/  LDG.E R19, desc[UR6][R4.64] ;  /* 0x0000000604137981 */ /* 0x000f28000c1e1900 */
[----:B------:R-:W4:Y:S04]  /*0720*/  LDG.E R16, desc[UR6][R4.64+0x4] ;  /* 0x0000040604107981 */ /* 0x000f28000c1e1900 */
[----:B------:R-:W4:Y:S04]  /*0730*/  LDG.E R14, desc[UR6][R4.64+0x8] ;  /* 0x00000806040e7981 */ /* 0x000f28000c1e1900 */
[----:B------:R-:W4:Y:S01]  /*0740*/  LDG.E R12, desc[UR6][R4.64+0xc] ;  /* 0x00000c06040c7981 */ /* 0x000f22000c1e1900 */
[----:B--2--5:R-:W-:-:S03]  /*0750*/  IMAD R11, R8, R7, R18 ;  /* 0x00000007080b7224 */ /* 0x024fc600078e0212 */
[----:B------:R0:W2:Y:S01]  /*0760*/  LDG.E R8, desc[UR6][R4.64+0x10] ;  /* 0x0000100604087981 */ /* 0x0000a2000c1e1900 */
[----:B------:R-:W-:Y:S02]  /*0770*/  VIADD R10, R10, 0x8 ;  /* 0x000000080a0a7836 */ /* 0x000fe40000000000 */
[-C--:B---3--:R-:W-:Y:S01]  /*0780*/  IMAD R18, R18, R7.reuse, R20 ;  /* 0x0000000712127224 */ /* 0x088fe200078e0214 */
[----:B------:R-:W-:Y:S01]  /*0790*/  LEA R11, R11, UR4, 0x2 ;  /* 0x000000040b0b7c11 */ /* 0x000fe2000f8e10ff */
[-C--:B----4-:R-:W-:Y:S01]  /*07a0*/  IMAD R20, R20, R7.reuse, R22 ;  /* 0x0000000714147224 */ /* 0x090fe200078e0216 */
[----:B------:R-:W-:Y:S02]  /*07b0*/  ISETP.NE.AND P1, PT, R10, RZ, PT ;  /* 0x000000ff0a00720c */ /* 0x000fe40003f25270 */
[----:B------:R-:W-:Y:S02]  /*07c0*/  LEA R13, R18, UR4, 0x2 ;  /* 0x00000004120d7c11 */ /* 0x000fe4000f8e10ff */
[----:B------:R-:W1:Y:S01]  /*07d0*/  LDS R11, [R11] ;  /* 0x000000000b0b7984 */ /* 0x000e620000000800 */
[-C--:B------:R-:W-:Y:S01]  /*07e0*/  IMAD R22, R22, R7.reuse, R19 ;  /* 0x0000000716167224 */ /* 0x080fe200078e0213 */
[----:B------:R-:W-:Y:S01]  /*07f0*/  LEA R15, R20, UR4, 0x2 ;  /* 0x00000004140f7c11 */ /* 0x000fe2000f8e10ff */
[-C--:B------:R-:W-:Y:S01]  /*0800*/  IMAD R19, R19, R7.reuse, R16 ;  /* 0x0000000713137224 */ /* 0x080fe200078e0210 */
[----:B------:R-:W3:Y:S02]  /*0810*/  LDS R13, [R13] ;  /* 0x000000000d0d7984 */ /* 0x000ee40000000800 */
[----:B------:R-:W-:Y:S01]  /*0820*/  LEA R22, R22, UR4, 0x2 ;  /* 0x0000000416167c11 */ /* 0x000fe2000f8e10ff */
[-C--:B------:R-:W-:Y:S01]  /*0830*/  IMAD R18, R16, R7.reuse, R14 ;  /* 0x0000000710127224 */ /* 0x080fe200078e020e */
[----:B------:R-:W4:Y:S01]  /*0840*/  LDS R15, [R15] ;  /* 0x000000000f0f7984 */ /* 0x000f220000000800 */
[----:B------:R-:W-:Y:S01]  /*0850*/  LEA R19, R19, UR4, 0x2 ;  /* 0x0000000413137c11 */ /* 0x000fe2000f8e10ff */
[----:B------:R-:W-:-:S02]  /*0860*/  IMAD R20, R14, R7, R12 ;  /* 0x000000070e147224 */ /* 0x000fc400078e020c */
[----:B------:R-:W4:Y:S01]  /*0870*/  LDS R16, [R22] ;  /* 0x0000000016107984 */ /* 0x000f220000000800 */
[----:B------:R-:W-:Y:S02]  /*0880*/  LEA R18, R18, UR4, 0x2 ;  /* 0x0000000412127c11 */ /* 0x000fe4000f8e10ff */
[----:B0-----:R-:W-:Y:S01]  /*0890*/  IADD3 R4, P2, PT, R4, 0x20, RZ ;  /* 0x0000002004047810 */ /* 0x001fe20007f5e0ff */
[----:B------:R-:W0:Y:S01]  /*08a0*/  LDS R14, [R19] ;  /* 0x00000000130e7984 */ /* 0x000e220000000800 */
[----:B------:R-:W-:Y:S02]  /*08b0*/  LEA R20, R20, UR4, 0x2 ;  /* 0x0000000414147c11 */ /* 0x000fe4000f8e10ff */
[----:B------:R-:W-:Y:S01]  /*08c0*/  IADD3.X R5, PT, PT, RZ, R5, RZ, P2, !PT ;  /* 0x00000005ff057210 */ /* 0x000fe200017fe4ff */
[----:B------:R-:W0:Y:S04]  /*08d0*/  LDS R21, [R18] ;  /* 0x0000000012157984 */ /* 0x000e280000000800 */
[----:B------:R-:W0:Y:S01]  /*08e0*/  LDS R23, [R20] ;  /* 0x0000000014177984 */ /* 0x000e220000000800 */
[----:B-1----:R-:W-:-:S04]  /*08f0*/  FADD R6, R11, R6 ;  /* 0x000000060b067221 */ /* 0x002fc80000000000 */
[----:B---3--:R-:W-:-:S04]  /*0900*/  FADD R6, R6, R13 ;  /* 0x0000000d06067221 */ /* 0x008fc80000000000 */
[----:B----4-:R-:W-:-:S04]  /*0910*/  FADD R15, R6, R15 ;  /* 0x0000000f060f7221 */ /* 0x010fc80000000000 */
[----:B------:R-:W-:-:S04]  /*0920*/  FADD R15, R15, R16 ;  /* 0x000000100f0f7221 */ /* 0x000fc80000000000 */
[----:B0-----:R-:W-:-:S04]  /*0930*/  FADD R14, R15, R14 ;  /* 0x0000000e0f0e7221 */ /* 0x001fc80000000000 */
[----:B------:R-:W-:-:S04]  /*0940*/  FADD R14, R14, R21 ;  /* 0x000000150e0e7221 */ /* 0x000fc80000000000 */
[----:B------:R-:W-:Y:S01]  /*0950*/  FADD R14, R14, R23 ;  /* 0x000000170e0e7221 */ /* 0x000fe20000000000 */
[----:B--2---:R-:W-:-:S05]  /*0960*/  IMAD R12, R12, R7, R8 ;  /* 0x000000070c0c7224 */ /* 0x004fca00078e0208 */
[----:B------:R-:W-:-:S05]  /*0970*/  LEA R12, R12, UR4, 0x2 ;  /* 0x000000040c0c7c11 */ /* 0x000fca000f8e10ff */
[----:B------:R-:W0:Y:S02]  /*0980*/  LDS R25, [R12] ;  /* 0x000000000c197984 */ /* 0x000e240000000800 */
[----:B0-----:R-:W-:Y:S01]  /*0990*/  FADD R6, R14, R25 ;  /* 0x000000190e067221 */ /* 0x001fe20000000000 */
[----:B------:R-:W-:Y:S06]  /*09a0*/  @P1 BRA `(.L_x_8) ;  /* 0xfffffffc004c1947 */ /* 0x000fec000383ffff */
.L_x_7:
[----:B------:R-:W-:Y:S05]  /*09b0*/  @!P0 BRA `(.L_x_6) ;  /* 0x0000000000f08947 */ /* 0x000fea0003800000 */
[----:B------:R-:W-:Y:S02]  /*09c0*/  ISETP.GE.U32.AND P0, PT, R17, 0x4, PT ;  /* 0x000000041100780c */ /* 0x000fe40003f06070 */
[----:B------:R-:W-:-:S04]  /*09d0*/  LOP3.LUT R15, R7, 0x3, RZ, 0xc0, !PT ;  /* 0x00000003070f7812 */ /* 0x000fc800078ec0ff */
[----:B------:R-:W-:-:S07]  /*09e0*/  ISETP.NE.AND P1, PT, R15, RZ, PT ;  /* 0x000000ff0f00720c */ /* 0x000fce0003f25270 */
[----:B------:R-:W-:Y:S06]  /*09f0*/  @!P0 BRA `(.L_x_9) ;  /* 0x0000000000688947 */ /* 0x000fec0003800000 */
[----:B------:R-:W-:-:S05]  /*0a00*/  IMAD.WIDE.U32 R4, R9, 0x4, R2 ;  /* 0x0000000409047825 */ /* 0x000fca00078e0002 */
[----:B------:R-:W2:Y:S04]  /*0a10*/  LDG.E R8, desc[UR6][R4.64] ;  /* 0x0000000604087981 */ /* 0x000ea8000c1e1900 */
[----:B------:R-:W2:Y:S04]  /*0a20*/  LDG.E R10, desc[UR6][R4.64+0x4] ;  /* 0x00000406040a7981 */ /* 0x000ea8000c1e1900 */
[----:B------:R-:W3:Y:S04]  /*0a30*/  LDG.E R12, desc[UR6][R4.64+0x8] ;  /* 0x00000806040c7981 */ /* 0x000ee8000c1e1900 */
[----:B------:R-:W4:Y:S04]  /*0a40*/  LDG.E R14, desc[UR6][R4.64+0xc] ;  /* 0x00000c06040e7981 */ /* 0x000f28000c1e1900 */
[----:B------:R-:W5:Y:S01]  /*0a50*/  LDG.E R13, desc[UR6][R4.64+0x10] ;  /* 0x00001006040d7981 */ /* 0x000f62000c1e1900 */
[----:B------:R-:W0:Y:S01]  /*0a60*/  S2UR UR5, SR_CgaCtaId ;  /* 0x00000000000579c3 */ /* 0x000e220000008800 */
[----:B------:R-:W-:Y:S01]  /*0a70*/  UMOV UR4, 0x400 ;  /* 0x0000040000047882 */ /* 0x000fe20000000000 */
[----:B------:R-:W-:Y:S01]  /*0a80*/  VIADD R9, R9, 0x4 ;  /* 0x0000000409097836 */ /* 0x000fe20000000000 */
[----:B0-----:R-:W-:Y:S01]  /*0a90*/  ULEA UR4, UR5, UR4, 0x18 ;  /* 0x0000000405047291 */ /* 0x001fe2000f8ec0ff */
[----:B--2---:R-:W-:-:S02]  /*0aa0*/  IMAD R8, R8, R7, R10 ;  /* 0x0000000708087224 */ /* 0x004fc400078e020a */
[----:B---3--:R-:W-:-:S03]  /*0ab0*/  IMAD R10, R10, R7, R12 ;  /* 0x000000070a0a7224 */ /* 0x008fc600078e020c */
[----:B------:R-:W-:Y:S01]  /*0ac0*/  LEA R8, R8, UR4, 0x2 ;  /* 0x0000000408087c11 */ /* 0x000fe2000f8e10ff */
[----:B----4-:R-:W-:Y:S01]  /*0ad0*/  IMAD R12, R12, R7, R14 ;  /* 0x000000070c0c7224 */ /* 0x010fe200078e020e */
[----:B------:R-:W-:-:S03]  /*0ae0*/  LEA R10, R10, UR4, 0x2 ;  /* 0x000000040a0a7c11 */ /* 0x000fc6000f8e10ff */
[----:B------:R-:W0:Y:S01]  /*0af0*/  LDS R11, [R8] ;  /* 0x00000000080b7984 */ /* 0x000e220000000800 */
[----:B-----5:R-:W-:Y:S01]  /*0b00*/  IMAD R13, R14, R7, R13 ;  /* 0x000000070e0d7224 */ /* 0x020fe200078e020d */
[----:B------:R-:W-:Y:S02]  /*0b10*/  LEA R12, R12, UR4, 0x2 ;  /* 0x000000040c0c7c11 */ /* 0x000fe4000f8e10ff */
[----:B------:R-:W1:Y:S02]  /*0b20*/  LDS R10, [R10] ;  /* 0x000000000a0a7984 */ /* 0x000e640000000800 */
[----:B------:R-:W-:Y:S02]  /*0b30*/  LEA R13, R13, UR4, 0x2 ;  /* 0x000000040d0d7c11 */ /* 0x000fe4000f8e10ff */
[----:B------:R-:W2:Y:S04]  /*0b40*/  LDS R12, [R12] ;  /* 0x000000000c0c7984 */ /* 0x000ea80000000800 */
[----:B------:R-:W3:Y:S01]  /*0b50*/  LDS R4, [R13] ;  /* 0x000000000d047984 */ /* 0x000ee20000000800 */
[----:B0-----:R-:W-:-:S04]  /*0b60*/  FADD R11, R6, R11 ;  /* 0x0000000b060b7221 */ /* 0x001fc80000000000 */
[----:B-1----:R-:W-:-:S04]  /*0b70*/  FADD R11, R11, R10 ;  /* 0x0000000a0b0b7221 */ /* 0x002fc80000000000 */
[----:B--2---:R-:W-:-:S04]  /*0b80*/  FADD R11, R11, R12 ;  /* 0x0000000c0b0b7221 */ /* 0x004fc80000000000 */
[----:B---3--:R-:W-:-:S07]  /*0b90*/  FADD R6, R11, R4 ;  /* 0x000000040b067221 */ /* 0x008fce0000000000 */
.L_x_9:
[----:B------:R-:W-:Y:S05]  /*0ba0*/  @!P1 BRA `(.L_x_6) ;  /* 0x0000000000749947 */ /* 0x000fea0003800000 */
[----:B------:R-:W-:Y:S02]  /*0bb0*/  ISETP.NE.AND P0, PT, R15, 0x1, PT ;  /* 0x000000010f00780c */ /* 0x000fe40003f05270 */
[----:B------:R-:W-:-:S04]  /*0bc0*/  LOP3.LUT R4, R7, 0x1, RZ, 0xc0, !PT ;  /* 0x0000000107047812 */ /* 0x000fc800078ec0ff */
[----:B------:R-:W-:-:S07]  /*0bd0*/  ISETP.NE.U32.AND P1, PT, R4, 0x1, PT ;  /* 0x000000010400780c */ /* 0x000fce0003f25070 */
[C---:B------:R-:W-:Y:S01]  /*0be0*/  @P0 IMAD.WIDE.U32 R10, R9.reuse, 0x4, R2 ;  /* 0x00000004090a0825 */ /* 0x040fe200078e0002 */
[----:B------:R-:W-:-:S04]  /*0bf0*/  @P0 IADD3 R9, PT, PT, R9, 0x2, RZ ;  /* 0x0000000209090810 */ /* 0x000fc80007ffe0ff */
[----:B------:R-:W2:Y:S01]  /*0c00*/  @P0 LDG.E R12, desc[UR6][R10.64] ;  /* 0x000000060a0c0981 */ /* 0x000ea2000c1e1900 */
[----:B------:R-:W-:-:S03]  /*0c10*/  @!P1 IMAD.WIDE.U32 R4, R9, 0x4, R2 ;  /* 0x0000000409049825 */ /* 0x000fc600078e0002 */
[----:B------:R-:W2:Y:S04]  /*0c20*/  @P0 LDG.E R14, desc[UR6][R10.64+0x4] ;  /* 0x000004060a0e0981 */ /* 0x000ea8000c1e1900 */
[----:B------:R-:W3:Y:S04]  /*0c30*/  @P0 LDG.E R15, desc[UR6][R10.64+0x8] ;  /* 0x000008060a0f0981 */ /* 0x000ee8000c1e1900 */
[----:B------:R-:W4:Y:S04]  /*0c40*/  @!P1 LDG.E R8, desc[UR6][R4.64] ;  /* 0x0000000604089981 */ /* 0x000f28000c1e1900 */
[----:B------:R-:W4:Y:S01]  /*0c50*/  @!P1 LDG.E R9, desc[UR6][R4.64+0x4] ;  /* 0x0000040604099981 */ /* 0x000f22000c1e1900 */
[----:B------:R-:W-:Y:S01]  /*0c60*/  @P0 MOV R13, 0x400 ;  /* 0x00000400000d0802 */ /* 0x000fe20000000f00 */
[----:B------:R-:W0:Y:S01]  /*0c70*/  @P0 S2R R16, SR_CgaCtaId ;  /* 0x0000000000100919 */ /* 0x000e220000008800 */
[----:B------:R-:W1:Y:S02]  /*0c80*/  @!P1 S2R R17, SR_CgaCtaId ;  /* 0x0000000000119919 */ /* 0x000e640000008800 */
[----:B0-----:R-:W-:-:S02]  /*0c90*/  @P0 LEA R13, R16, R13, 0x18 ;  /* 0x0000000d100d0211 */ /* 0x001fc400078ec0ff */
[----:B------:R-:W-:-:S04]  /*0ca0*/  @!P1 MOV R16, 0x400 ;  /* 0x0000040000109802 */ /* 0x000fc80000000f00 */
[----:B-1----:R-:W-:Y:S01]  /*0cb0*/  @!P1 LEA R17, R17, R16, 0x18 ;  /* 0x0000001011119211 */ /* 0x002fe200078ec0ff */
[-C--:B--2---:R-:W-:Y:S02]  /*0cc0*/  @P0 IMAD R12, R12, R7.reuse, R14 ;  /* 0x000000070c0c0224 */ /* 0x084fe400078e020e */
[----:B---3--:R-:W-:Y:S02]  /*0cd0*/  @P0 IMAD R14, R14, R7, R15 ;  /* 0x000000070e0e0224 */ /* 0x008fe400078e020f */
[----:B------:R-:W-:-:S03]  /*0ce0*/  @P0 IMAD R12, R12, 0x4, R13 ;  /* 0x000000040c0c0824 */ /* 0x000fc600078e020d */
[----:B------:R-:W-:Y:S01]  /*0cf0*/  @P0 LEA R14, R14, R13, 0x2 ;  /* 0x0000000d0e0e0211 */ /* 0x000fe200078e10ff */
[----:B----4-:R-:W-:Y:S02]  /*0d00*/  @!P1 IMAD R8, R8, R7, R9 ;  /* 0x0000000708089224 */ /* 0x010fe400078e0209 */
[----:B------:R-:W0:Y:S03]  /*0d10*/  @P0 LDS R9, [R12] ;  /* 0x000000000c090984 */ /* 0x000e260000000800 */
[----:B------:R-:W-:Y:S01]  /*0d20*/  @!P1 LEA R8, R8, R17, 0x2 ;  /* 0x0000001108089211 */ /* 0x000fe200078e10ff */
[----:B------:R-:W1:Y:S04]  /*0d30*/  @P0 LDS R14, [R14] ;  /* 0x000000000e0e0984 */ /* 0x000e680000000800 */
[----:B------:R-:W2:Y:S01]  /*0d40*/  @!P1 LDS R5, [R8] ;  /* 0x0000000008059984 */ /* 0x000ea20000000800 */
[----:B0-----:R-:W-:-:S04]  /*0d50*/  @P0 FADD R9, R6, R9 ;  /* 0x0000000906090221 */ /* 0x001fc80000000000 */
[----:B-1----:R-:W-:-:S04]  /*0d60*/  @P0 FADD R6, R9, R14 ;  /* 0x0000000e09060221 */ /* 0x002fc80000000000 */
[----:B--2---:R-:W-:-:S07]  /*0d70*/  @!P1 FADD R6, R6, R5 ;  /* 0x0000000506069221 */ /* 0x004fce0000000000 */
.L_x_6:
[----:B------:R-:W-:Y:S01]  /*0d80*/  IMAD.WIDE R4, R7, 0x4, R2 ;  /* 0x0000000407047825 */ /* 0x000fe200078e0202 */
[----:B------:R-:W0:Y:S01]  /*0d90*/  S2UR UR5, SR_CgaCtaId ;  /* 0x00000000000579c3 */ /* 0x000e220000008800 */
[----:B------:R-:W2:Y:S04]  /*0da0*/  LDG.E R2, desc[UR6][R2.64] ;  /* 0x0000000602027981 */ /* 0x000ea8000c1e1900 */
[----:B------:R-:W2:Y:S01]  /*0db0*/  LDG.E R4, desc[UR6][R4.64+-0x4] ;  /* 0xfffffc0604047981 */ /* 0x000ea2000c1e1900 */
[----:B------:R-:W-:Y:S02]  /*0dc0*/  UMOV UR4, 0x400 ;  /* 0x0000040000047882 */ /* 0x000fe40000000000 */
[----:B------:R-:W1:Y:S01]  /*0dd0*/  LDC.64 R8, c[0x0][0x388] ;  /* 0x0000e200ff087b82 */ /* 0x000e620000000a00 */
[----:B0-----:R-:W-:Y:S01]  /*0de0*/  ULEA UR4, UR5, UR4, 0x18 ;  /* 0x0000000405047291 */ /* 0x001fe2000f8ec0ff */
[----:B-1----:R-:W-:-:S04]  /*0df0*/  IMAD.WIDE.U32 R8, R0, 0x4, R8 ;  /* 0x0000000400087825 */ /* 0x002fc800078e0008 */
[----:B--2---:R-:W-:-:S05]  /*0e00*/  IMAD R7, R4, R7, R2 ;  /* 0x0000000704077224 */ /* 0x004fca00078e0202 */
[----:B------:R-:W-:-:S06]  /*0e10*/  LEA R7, R7, UR4, 0x2 ;  /* 0x0000000407077c11 */ /* 0x000fcc000f8e10ff */
[----:B------:R-:W0:Y:S02]  /*0e20*/  LDS R7, [R7] ;  /* 0x0000000007077984 */ /* 0x000e240000000800 */
[----:B0-----:R-:W-:-:S05]  /*0e30*/  FADD R11, R7, R6 ;  /* 0x00000006070b7221 */ /* 0x001fca0000000000 */
[----:B------:R-:W-:Y:S01]  /*0e40*/  STG.E desc[UR6][R8.64], R11 ;  /* 0x0000000b08007986 */ /* 0x000fe2000c101906 */
[----:B------:R-:W-:Y:S05]  /*0e50*/  EXIT ;  /* 0x000000000000794d */ /* 0x000fea0003800000 */
.L_x_10:
[----:B------:R-:W-:-:S00]  /*0e60*/  BRA `(.L_x_10) ;  /* 0xfffffffc00fc7947 */ /* 0x000fc0000383ffff */
[----:B------:R-:W-:-:S00]  /*0e70*/  NOP ;  /* 0x0000000000007918 */ /* 0x000fc00000000000 */
        /* <DEDUP_REMOVED lines=8> */
.L_x_11:


//--------------------- .nv.shared._Z3TSPPiPfS0_ii --------------------------
	.section	.nv.shared._Z3TSPPiPfS0_ii,"aw",@nobits
	.sectionflags	@""
	.align	16
	.zero		1024


//--------------------- .nv.shared.reserved.0     --------------------------
	.section	.nv.shared.reserved.0,"aw",@nobits
	.weak		__nv_reservedSMEM_offset_0_alias
	.size		__nv_reservedSMEM_offset_0_alias, 0, 64
	.other		__nv_reservedSMEM_offset_0_alias,@"STO_CUDA_RESERVED_SHARED STV_DEFAULT"
__nv_reservedSMEM_offset_0_alias:
	.zero		0
	.zero		64


//--------------------- .nv.constant0._Z3TSPPiPfS0_ii --------------------------
	.section	.nv.constant0._Z3TSPPiPfS0_ii,"a",@progbits
	.sectionflags	@""
	.align	4
.nv.constant0._Z3TSPPiPfS0_ii:
	.zero		928


//--------------------- SYMBOLS --------------------------

	.type		.nv.reservedSmem.offset0,@object
	.size		.nv.reservedSmem.offset0,0x4
	.type		.nv.reservedSmem.cap,@object
	.size		.nv.reservedSmem.cap,0x4
